//
// Generated by NVIDIA NVVM Compiler
//
// Compiler Build ID: CL-36424714
// Cuda compilation tools, release 13.0, V13.0.88
// Based on NVVM 20.0.0
//

.version 9.0
.target sm_100
.address_size 64

	// .globl	_Z12mandelKernelffffiiiPi

.visible .entry _Z12mandelKernelffffiiiPi(
	.param .f32 _Z12mandelKernelffffiiiPi_param_0,
	.param .f32 _Z12mandelKernelffffiiiPi_param_1,
	.param .f32 _Z12mandelKernelffffiiiPi_param_2,
	.param .f32 _Z12mandelKernelffffiiiPi_param_3,
	.param .u32 _Z12mandelKernelffffiiiPi_param_4,
	.param .u32 _Z12mandelKernelffffiiiPi_param_5,
	.param .u32 _Z12mandelKernelffffiiiPi_param_6,
	.param .u64 .ptr .align 1 _Z12mandelKernelffffiiiPi_param_7
)
{
	.reg .pred 	%p<6>;
	.reg .b32 	%r<20>;
	.reg .b32 	%f<20>;
	.reg .b64 	%rd<5>;

	ld.param.f32 	%f9, [_Z12mandelKernelffffiiiPi_param_0];
	ld.param.f32 	%f10, [_Z12mandelKernelffffiiiPi_param_1];
	ld.param.f32 	%f11, [_Z12mandelKernelffffiiiPi_param_2];
	ld.param.f32 	%f12, [_Z12mandelKernelffffiiiPi_param_3];
	ld.param.u32 	%r6, [_Z12mandelKernelffffiiiPi_param_4];
	ld.param.u32 	%r7, [_Z12mandelKernelffffiiiPi_param_5];
	ld.param.u32 	%r8, [_Z12mandelKernelffffiiiPi_param_6];
	ld.param.u64 	%rd1, [_Z12mandelKernelffffiiiPi_param_7];
	mov.u32 	%r9, %ctaid.x;
	mov.u32 	%r10, %ntid.x;
	mov.u32 	%r11, %tid.x;
	mad.lo.s32 	%r1, %r9, %r10, %r11;
	setp.ge.s32 	%p1, %r1, %r7;
	@%p1 bra 	$L__BB0_7;
	mov.u32 	%r12, %ctaid.y;
	mov.u32 	%r13, %ntid.y;
	mov.u32 	%r14, %tid.y;
	mad.lo.s32 	%r2, %r12, %r13, %r14;
	setp.ge.s32 	%p2, %r2, %r8;
	@%p2 bra 	$L__BB0_7;
	cvt.rn.f32.s32 	%f13, %r1;
	fma.rn.f32 	%f1, %f11, %f13, %f9;
	cvt.rn.f32.u32 	%f14, %r2;
	fma.rn.f32 	%f2, %f12, %f14, %f10;
	setp.lt.s32 	%p3, %r6, 1;
	mov.b32 	%r19, 0;
	@%p3 bra 	$L__BB0_6;
	mov.b32 	%r18, 0;
	mov.f32 	%f18, %f2;
	mov.f32 	%f19, %f1;
$L__BB0_4:
	mul.f32 	%f5, %f19, %f19;
	mul.f32 	%f6, %f18, %f18;
	add.f32 	%f15, %f5, %f6;
	setp.gt.f32 	%p4, %f15, 0f40800000;
	mov.u32 	%r19, %r18;
	@%p4 bra 	$L__BB0_6;
	sub.f32 	%f16, %f5, %f6;
	add.f32 	%f17, %f19, %f19;
	add.f32 	%f19, %f1, %f16;
	fma.rn.f32 	%f18, %f17, %f18, %f2;
	add.s32 	%r18, %r18, 1;
	setp.ne.s32 	%p5, %r18, %r6;
	mov.u32 	%r19, %r6;
	@%p5 bra 	$L__BB0_4;
$L__BB0_6:
	mad.lo.s32 	%r17, %r7, %r2, %r1;
	cvta.to.global.u64 	%rd2, %rd1;
	mul.wide.s32 	%rd3, %r17, 4;
	add.s64 	%rd4, %rd2, %rd3;
	st.global.u32 	[%rd4], %r19;
$L__BB0_7:
	ret;

}


// ===== COMPILED SASS (sm_100) =====

	.target	sm_100

	.elftype	@"ET_EXEC"


//--------------------- .note.nv.tkinfo           --------------------------
	.section	.note.nv.tkinfo,"",@"SHT_NOTE"
	.sectionflags	@"SHF_NOTE_NV_TKINFO"
	.tkinfo
        /*0018*/ 	.word	0x00000002
        /*0030*/ 	.string	""
        /*0030*/ 	.string	"ptxas"
        /*0030*/ 	.string	"Cuda compilation tools, release 13.0, V13.0.88"
        /*0030*/ 	.string	"Build cuda_13.0.r13.0/compiler.36424714_0"
        /*0030*/ 	.string	"-arch sm_100 -m 64 "



//--------------------- .note.nv.cuinfo           --------------------------
	.section	.note.nv.cuinfo,"",@"SHT_NOTE"
	.sectionflags	@"SHF_NOTE_NV_CUINFO"
        /*0018*/ 	.short	0x0002
        /*001a*/ 	.short	0x0064
        /*001c*/ 	.short	0x0082
	.zero		2


//--------------------- .nv.info                  --------------------------
	.section	.nv.info,"",@"SHT_CUDA_INFO"
	.align	4


	//----- nvinfo : EIATTR_REGCOUNT
	.align		4
        /*0000*/ 	.byte	0x04, 0x2f
        /*0002*/ 	.short	(.L_1 - .L_0)
	.align		4
.L_0:
        /*0004*/ 	.word	index@(_Z12mandelKernelffffiiiPi)
        /*0008*/ 	.word	0x00000010


	//----- nvinfo : EIATTR_FRAME_SIZE
	.align		4
.L_1:
        /*000c*/ 	.byte	0x04, 0x11
        /*000e*/ 	.short	(.L_3 - .L_2)
	.align		4
.L_2:
        /*0010*/ 	.word	index@(_Z12mandelKernelffffiiiPi)
        /*0014*/ 	.word	0x00000000


	//----- nvinfo : EIATTR_MIN_STACK_SIZE
	.align		4
.L_3:
        /*0018*/ 	.byte	0x04, 0x12
        /*001a*/ 	.short	(.L_5 - .L_4)
	.align		4
.L_4:
        /*001c*/ 	.word	index@(_Z12mandelKernelffffiiiPi)
        /*0020*/ 	.word	0x00000000
.L_5:


//--------------------- .nv.compat                --------------------------
	.section	.nv.compat,"",@"SHT_CUDA_COMPAT_INFO"
	.align	4
        /*0000*/ 	.byte	0x02, 0x09, 0x00, 0x00, 0x02, 0x02, 0x01, 0x00, 0x02, 0x05, 0x05, 0x00, 0x03, 0x07, 0x01, 0x01
        /*0010*/ 	.byte	0x02, 0x03, 0x00, 0x00, 0x02, 0x06, 0x01, 0x00, 0x04, 0x0b, 0x08, 0x00, 0x01, 0x00, 0x00, 0x00
        /*0020*/ 	.byte	0x00, 0x00, 0x00, 0x00


//--------------------- .nv.info._Z12mandelKernelffffiiiPi --------------------------
	.section	.nv.info._Z12mandelKernelffffiiiPi,"",@"SHT_CUDA_INFO"
	.sectionflags	@""
	.align	4


	//----- nvinfo : EIATTR_CUDA_API_VERSION
	.align		4
        /*0000*/ 	.byte	0x04, 0x37
        /*0002*/ 	.short	(.L_7 - .L_6)
.L_6:
        /*0004*/ 	.word	0x00000082


	//----- nvinfo : EIATTR_KPARAM_INFO
	.align		4
.L_7:
        /*0008*/ 	.byte	0x04, 0x17
        /*000a*/ 	.short	(.L_9 - .L_8)
.L_8:
        /*000c*/ 	.word	0x00000000
        /*0010*/ 	.short	0x0007
        /*0012*/ 	.short	0x0020
        /*0014*/ 	.byte	0x00, 0xf5, 0x21, 0x00


	//----- nvinfo : EIATTR_KPARAM_INFO
	.align		4
.L_9:
        /*0018*/ 	.byte	0x04, 0x17
        /*001a*/ 	.short	(.L_11 - .L_10)
.L_10:
        /*001c*/ 	.word	0x00000000
        /*0020*/ 	.short	0x0006
        /*0022*/ 	.short	0x0018
        /*0024*/ 	.byte	0x00, 0xf0, 0x11, 0x00


	//----- nvinfo : EIATTR_KPARAM_INFO
	.align		4
.L_11:
        /*0028*/ 	.byte	0x04, 0x17
        /*002a*/ 	.short	(.L_13 - .L_12)
.L_12:
        /*002c*/ 	.word	0x00000000
        /*0030*/ 	.short	0x0005
        /*0032*/ 	.short	0x0014
        /*0034*/ 	.byte	0x00, 0xf0, 0x11, 0x00


	//----- nvinfo : EIATTR_KPARAM_INFO
	.align		4
.L_13:
        /*0038*/ 	.byte	0x04, 0x17
        /*003a*/ 	.short	(.L_15 - .L_14)
.L_14:
        /*003c*/ 	.word	0x00000000
        /*0040*/ 	.short	0x0004
        /*0042*/ 	.short	0x0010
        /*0044*/ 	.byte	0x00, 0xf0, 0x11, 0x00


	//----- nvinfo : EIATTR_KPARAM_INFO
	.align		4
.L_15:
        /*0048*/ 	.byte	0x04, 0x17
        /*004a*/ 	.short	(.L_17 - .L_16)
.L_16:
        /*004c*/ 	.word	0x00000000
        /*0050*/ 	.short	0x0003
        /*0052*/ 	.short	0x000c
        /*0054*/ 	.byte	0x00, 0xf0, 0x11, 0x00


	//----- nvinfo : EIATTR_KPARAM_INFO
	.align		4
.L_17:
        /*0058*/ 	.byte	0x04, 0x17
        /*005a*/ 	.short	(.L_19 - .L_18)
.L_18:
        /*005c*/ 	.word	0x00000000
        /*0060*/ 	.short	0x0002
        /*0062*/ 	.short	0x0008
        /*0064*/ 	.byte	0x00, 0xf0, 0x11, 0x00


	//----- nvinfo : EIATTR_KPARAM_INFO
	.align		4
.L_19:
        /*0068*/ 	.byte	0x04, 0x17
        /*006a*/ 	.short	(.L_21 - .L_20)
.L_20:
        /*006c*/ 	.word	0x00000000
        /*0070*/ 	.short	0x0001
        /*0072*/ 	.short	0x0004
        /*0074*/ 	.byte	0x00, 0xf0, 0x11, 0x00


	//----- nvinfo : EIATTR_KPARAM_INFO
	.align		4
.L_21:
        /*0078*/ 	.byte	0x04, 0x17
        /*007a*/ 	.short	(.L_23 - .L_22)
.L_22:
        /*007c*/ 	.word	0x00000000
        /*0080*/ 	.short	0x0000
        /*0082*/ 	.short	0x0000
        /*0084*/ 	.byte	0x00, 0xf0, 0x11, 0x00


	//----- nvinfo : EIATTR_SPARSE_MMA_MASK
	.align		4
.L_23:
        /*0088*/ 	.byte	0x03, 0x50
        /*008a*/ 	.short	0x0000


	//----- nvinfo : EIATTR_MAXREG_COUNT
	.align		4
        /*008c*/ 	.byte	0x03, 0x1b
        /*008e*/ 	.short	0x00ff


	//----- nvinfo : EIATTR_MERCURY_ISA_VERSION
	.align		4
        /*0090*/ 	.byte	0x03, 0x5f
        /*0092*/ 	.short	0x0101


	//----- nvinfo : EIATTR_VRC_CTA_INIT_COUNT
	.align		4
        /*0094*/ 	.byte	0x02, 0x4a
	.zero		1
	.zero		1


	//----- nvinfo : EIATTR_EXIT_INSTR_OFFSETS
	.align		4
        /*0098*/ 	.byte	0x04, 0x1c
        /*009a*/ 	.short	(.L_25 - .L_24)


	//   ....[0]....
.L_24:
        /*009c*/ 	.word	0x00000070


	//   ....[1]....
        /*00a0*/ 	.word	0x000000e0


	//   ....[2]....
        /*00a4*/ 	.word	0x00000330


	//----- nvinfo : EIATTR_CRS_STACK_SIZE
	.align		4
.L_25:
        /*00a8*/ 	.byte	0x04, 0x1e
        /*00aa*/ 	.short	(.L_27 - .L_26)
.L_26:
        /*00ac*/ 	.word	0x00000000


	//----- nvinfo : EIATTR_CBANK_PARAM_SIZE
	.align		4
.L_27:
        /*00b0*/ 	.byte	0x03, 0x19
        /*00b2*/ 	.short	0x0028


	//----- nvinfo : EIATTR_PARAM_CBANK
	.align		4
        /*00b4*/ 	.byte	0x04, 0x0a
        /*00b6*/ 	.short	(.L_29 - .L_28)
	.align		4
.L_28:
        /*00b8*/ 	.word	index@(.nv.constant0._Z12mandelKernelffffiiiPi)
        /*00bc*/ 	.short	0x0380
        /*00be*/ 	.short	0x0028


	//----- nvinfo : EIATTR_SW_WAR
	.align		4
.L_29:
        /*00c0*/ 	.byte	0x04, 0x36
        /*00c2*/ 	.short	(.L_31 - .L_30)
.L_30:
        /*00c4*/ 	.word	0x00000008
.L_31:


//--------------------- .nv.callgraph             --------------------------
	.section	.nv.callgraph,"",@"SHT_CUDA_CALLGRAPH"
	.align	4
	.sectionentsize	8
	.align		4
        /*0000*/ 	.word	0x00000000
	.align		4
        /*0004*/ 	.word	0xffffffff
	.align		4
        /*0008*/ 	.word	0x00000000
	.align		4
        /*000c*/ 	.word	0xfffffffe
	.align		4
        /*0010*/ 	.word	0x00000000
	.align		4
        /*0014*/ 	.word	0xfffffffd
	.align		4
        /*0018*/ 	.word	0x00000000
	.align		4
        /*001c*/ 	.word	0xfffffffc


//--------------------- .text._Z12mandelKernelffffiiiPi --------------------------
	.section	.text._Z12mandelKernelffffiiiPi,"ax",@progbits
	.align	128
        .global         _Z12mandelKernelffffiiiPi
        .type           _Z12mandelKernelffffiiiPi,@function
        .size           _Z12mandelKernelffffiiiPi,(.L_x_4 - _Z12mandelKernelffffiiiPi)
        .other          _Z12mandelKernelffffiiiPi,@"STO_CUDA_ENTRY STV_DEFAULT"
_Z12mandelKernelffffiiiPi:
.text._Z12mandelKernelffffiiiPi:
[----:B------:R-:W-:Y:S01]  /*0000*/  LDC R1, c[0x0][0x37c] ;  /* 0x0000df00ff017b82 */ /* 0x000fe20000000800 */
[----:B------:R-:W0:Y:S07]  /*0010*/  S2R R3, SR_TID.X ;  /* 0x0000000000037919 */ /* 0x000e2e0000002100 */
[----:B------:R-:W0:Y:S01]  /*0020*/  S2UR UR4, SR_CTAID.X ;  /* 0x00000000000479c3 */ /* 0x000e220000002500 */
[----:B------:R-:W1:Y:S07]  /*0030*/  LDCU UR5, c[0x0][0x394] ;  /* 0x00007280ff0577ac */ /* 0x000e6e0008000800 */
[----:B------:R-:W0:Y:S02]  /*0040*/  LDC R0, c[0x0][0x360] ;  /* 0x0000d800ff007b82 */ /* 0x000e240000000800 */
[----:B0-----:R-:W-:-:S05]  /*0050*/  IMAD R0, R0, UR4, R3 ;  /* 0x0000000400007c24 */ /* 0x001fca000f8e0203 */
[----:B-1----:R-:W-:-:S13]  /*0060*/  ISETP.GE.AND P0, PT, R0, UR5, PT ;  /* 0x0000000500007c0c */ /* 0x002fda000bf06270 */
[----:B------:R-:W-:Y:S05]  /*0070*/  @P0 EXIT ;  /* 0x000000000000094d */ /* 0x000fea0003800000 */
[----:B------:R-:W0:Y:S01]  /*0080*/  S2R R2, SR_TID.Y ;  /* 0x0000000000027919 */ /* 0x000e220000002200 */
[----:B------:R-:W0:Y:S01]  /*0090*/  S2UR UR4, SR_CTAID.Y ;  /* 0x00000000000479c3 */ /* 0x000e220000002600 */
[----:B------:R-:W1:Y:S07]  /*00a0*/  LDCU UR5, c[0x0][0x398] ;  /* 0x00007300ff0577ac */ /* 0x000e6e0008000800 */
[----:B------:R-:W0:Y:S02]  /*00b0*/  LDC R5, c[0x0][0x364] ;  /* 0x0000d900ff057b82 */ /* 0x000e240000000800 */
[----:B0-----:R-:W-:-:S05]  /*00c0*/  IMAD R5, R5, UR4, R2 ;  /* 0x0000000405057c24 */ /* 0x001fca000f8e0202 */
[----:B-1----:R-:W-:-:S13]  /*00d0*/  ISETP.GE.AND P0, PT, R5, UR5, PT ;  /* 0x0000000505007c0c */ /* 0x002fda000bf06270 */
[----:B------:R-:W-:Y:S05]  /*00e0*/  @P0 EXIT ;  /* 0x000000000000094d */ /* 0x000fea0003800000 */
[----:B------:R-:W0:Y:S01]  /*00f0*/  LDCU UR6, c[0x0][0x390] ;  /* 0x00007200ff0677ac */ /* 0x000e220008000800 */
[----:B------:R-:W1:Y:S01]  /*0100*/  LDC.64 R8, c[0x0][0x380] ;  /* 0x0000e000ff087b82 */ /* 0x000e620000000a00 */
[----:B------:R-:W-:Y:S02]  /*0110*/  I2FP.F32.U32 R2, R5 ;  /* 0x0000000500027245 */ /* 0x000fe40000201000 */
[----:B------:R-:W-:Y:S01]  /*0120*/  I2FP.F32.S32 R3, R0 ;  /* 0x0000000000037245 */ /* 0x000fe20000201400 */
[----:B------:R-:W2:Y:S04]  /*0130*/  LDCU.64 UR4, c[0x0][0x358] ;  /* 0x00006b00ff0477ac */ /* 0x000ea80008000a00 */
[----:B------:R-:W1:Y:S01]  /*0140*/  LDC.64 R6, c[0x0][0x388] ;  /* 0x0000e200ff067b82 */ /* 0x000e620000000a00 */
[----:B0-----:R-:W-:Y:S01]  /*0150*/  UISETP.GE.AND UP0, UPT, UR6, 0x1, UPT ;  /* 0x000000010600788c */ /* 0x001fe2000bf06270 */
[----:B-1----:R-:W-:Y:S01]  /*0160*/  FFMA R2, R2, R7, R9 ;  /* 0x0000000702027223 */ /* 0x002fe20000000009 */
[----:B------:R-:W-:-:S02]  /*0170*/  HFMA2 R7, -RZ, RZ, 0, 0 ;  /* 0x00000000ff077431 */ /* 0x000fc400000001ff */
[----:B------:R-:W-:-:S05]  /*0180*/  FFMA R3, R3, R6, R8 ;  /* 0x0000000603037223 */ /* 0x000fca0000000008 */
[----:B--2---:R-:W-:Y:S05]  /*0190*/  BRA.U !UP0, `(.L_x_0) ;  /* 0x0000000108507547 */ /* 0x004fea000b800000 */
[----:B------:R-:W-:Y:S01]  /*01a0*/  BSSY.RECONVERGENT B0, `(.L_x_0) ;  /* 0x0000013000007945 */ /* 0x000fe20003800200 */
[----:B------:R-:W-:Y:S01]  /*01b0*/  MOV R7, RZ ;  /* 0x000000ff00077202 */ /* 0x000fe20000000f00 */
[----:B------:R-:W0:Y:S01]  /*01c0*/  LDCU UR6, c[0x0][0x390] ;  /* 0x00007200ff0677ac */ /* 0x000e220008000800 */
[----:B------:R-:W-:Y:S02]  /*01d0*/  MOV R9, R2 ;  /* 0x0000000200097202 */ /* 0x000fe40000000f00 */
[----:B------:R-:W-:Y:S01]  /*01e0*/  MOV R4, R3 ;  /* 0x0000000300047202 */ /* 0x000fe20000000f00 */
[----:B------:R-:W1:Y:S06]  /*01f0*/  LDCU UR7, c[0x0][0x390] ;  /* 0x00007200ff0777ac */ /* 0x000e6c0008000800 */
.L_x_2:
[----:B------:R-:W-:Y:S01]  /*0200*/  FMUL R6, R4, R4 ;  /* 0x0000000404067220 */ /* 0x000fe20000400000 */
[----:B------:R-:W-:-:S04]  /*0210*/  FMUL R13, R9, R9 ;  /* 0x00000009090d7220 */ /* 0x000fc80000400000 */
[----:B------:R-:W-:-:S05]  /*0220*/  FADD R8, R6, R13 ;  /* 0x0000000d06087221 */ /* 0x000fca0000000000 */
[----:B------:R-:W-:-:S13]  /*0230*/  FSETP.GT.AND P0, PT, R8, 4, PT ;  /* 0x408000000800780b */ /* 0x000fda0003f04000 */
[----:B------:R-:W-:Y:S05]  /*0240*/  @P0 BRA `(.L_x_1) ;  /* 0x0000000000200947 */ /* 0x000fea0003800000 */
[----:B------:R-:W-:Y:S01]  /*0250*/  IADD3 R7, PT, PT, R7, 0x1, RZ ;  /* 0x0000000107077810 */ /* 0x000fe20007ffe0ff */
[----:B------:R-:W-:Y:S01]  /*0260*/  FADD R11, R4, R4 ;  /* 0x00000004040b7221 */ /* 0x000fe20000000000 */
[----:B------:R-:W-:Y:S02]  /*0270*/  FADD R4, R6, -R13 ;  /* 0x8000000d06047221 */ /* 0x000fe40000000000 */
[----:B-1----:R-:W-:Y:S01]  /*0280*/  ISETP.NE.AND P0, PT, R7, UR7, PT ;  /* 0x0000000707007c0c */ /* 0x002fe2000bf05270 */
[----:B------:R-:W-:Y:S01]  /*0290*/  FFMA R9, R11, R9, R2 ;  /* 0x000000090b097223 */ /* 0x000fe20000000002 */
[----:B------:R-:W-:-:S11]  /*02a0*/  FADD R4, R3, R4 ;  /* 0x0000000403047221 */ /* 0x000fd60000000000 */
[----:B------:R-:W-:Y:S05]  /*02b0*/  @P0 BRA `(.L_x_2) ;  /* 0xfffffffc00d00947 */ /* 0x000fea000383ffff */
[----:B0-----:R-:W-:-:S07]  /*02c0*/  MOV R7, UR6 ;  /* 0x0000000600077c02 */ /* 0x001fce0008000f00 */
.L_x_1:
[----:B01----:R-:W-:Y:S05]  /*02d0*/  BSYNC.RECONVERGENT B0 ;  /* 0x0000000000007941 */ /* 0x003fea0003800200 */
.L_x_0:
[----:B------:R-:W0:Y:S01]  /*02e0*/  LDC.64 R2, c[0x0][0x3a0] ;  /* 0x0000e800ff027b82 */ /* 0x000e220000000a00 */
[----:B------:R-:W1:Y:S02]  /*02f0*/  LDCU UR8, c[0x0][0x394] ;  /* 0x00007280ff0877ac */ /* 0x000e640008000800 */
[----:B-1----:R-:W-:-:S04]  /*0300*/  IMAD R5, R5, UR8, R0 ;  /* 0x0000000805057c24 */ /* 0x002fc8000f8e0200 */
[----:B0-----:R-:W-:-:S05]  /*0310*/  IMAD.WIDE R2, R5, 0x4, R2 ;  /* 0x0000000405027825 */ /* 0x001fca00078e0202 */
[----:B------:R-:W-:Y:S01]  /*0320*/  STG.E desc[UR4][R2.64], R7 ;  /* 0x0000000702007986 */ /* 0x000fe2000c101904 */
[----:B------:R-:W-:Y:S05]  /*0330*/  EXIT ;  /* 0x000000000000794d */ /* 0x000fea0003800000 */
.L_x_3:
[----:B------:R-:W-:-:S00]  /*0340*/  BRA `(.L_x_3) ;  /* 0xfffffffc00fc7947 */ /* 0x000fc0000383ffff */
[----:B------:R-:W-:-:S00]  /*0350*/  NOP ;  /* 0x0000000000007918 */ /* 0x000fc00000000000 */
        /* <DEDUP_REMOVED lines=10> */
.L_x_4:


//--------------------- .nv.shared.reserved.0     --------------------------
	.section	.nv.shared.reserved.0,"aw",@nobits
	.weak		__nv_reservedSMEM_offset_0_alias
	.size		__nv_reservedSMEM_offset_0_alias, 0, 64
	.other		__nv_reservedSMEM_offset_0_alias,@"STO_CUDA_RESERVED_SHARED STV_DEFAULT"
__nv_reservedSMEM_offset_0_alias:
	.zero		0
	.zero		64


//--------------------- .nv.constant0._Z12mandelKernelffffiiiPi --------------------------
	.section	.nv.constant0._Z12mandelKernelffffiiiPi,"a",@progbits
	.sectionflags	@""
	.align	4
.nv.constant0._Z12mandelKernelffffiiiPi:
	.zero		936


//--------------------- SYMBOLS --------------------------

	.type		.nv.reservedSmem.offset0,@object
	.size		.nv.reservedSmem.offset0,0x4
